//
// Generated by NVIDIA NVVM Compiler
//
// Compiler Build ID: CL-36424714
// Cuda compilation tools, release 13.0, V13.0.88
// Based on NVVM 20.0.0
//

.version 9.0
.target sm_100
.address_size 64

	// .globl	_Z6MatAddPA600_iS0_S0_

.visible .entry _Z6MatAddPA600_iS0_S0_(
	.param .u64 .ptr .align 1 _Z6MatAddPA600_iS0_S0__param_0,
	.param .u64 .ptr .align 1 _Z6MatAddPA600_iS0_S0__param_1,
	.param .u64 .ptr .align 1 _Z6MatAddPA600_iS0_S0__param_2
)
{
	.reg .b32 	%r<6>;
	.reg .b64 	%rd<15>;

	ld.param.u64 	%rd1, [_Z6MatAddPA600_iS0_S0__param_0];
	ld.param.u64 	%rd2, [_Z6MatAddPA600_iS0_S0__param_1];
	ld.param.u64 	%rd3, [_Z6MatAddPA600_iS0_S0__param_2];
	cvta.to.global.u64 	%rd4, %rd3;
	cvta.to.global.u64 	%rd5, %rd2;
	cvta.to.global.u64 	%rd6, %rd1;
	mov.u32 	%r1, %ctaid.x;
	mov.u32 	%r2, %ctaid.y;
	mul.wide.u32 	%rd7, %r1, 2400;
	add.s64 	%rd8, %rd6, %rd7;
	mul.wide.u32 	%rd9, %r2, 4;
	add.s64 	%rd10, %rd8, %rd9;
	ld.global.u32 	%r3, [%rd10];
	add.s64 	%rd11, %rd5, %rd7;
	add.s64 	%rd12, %rd11, %rd9;
	ld.global.u32 	%r4, [%rd12];
	add.s32 	%r5, %r4, %r3;
	add.s64 	%rd13, %rd4, %rd7;
	add.s64 	%rd14, %rd13, %rd9;
	st.global.u32 	[%rd14], %r5;
	ret;

}


// ===== COMPILED SASS (sm_100) =====

	.target	sm_100

	.elftype	@"ET_EXEC"


//--------------------- .note.nv.tkinfo           --------------------------
	.section	.note.nv.tkinfo,"",@"SHT_NOTE"
	.sectionflags	@"SHF_NOTE_NV_TKINFO"
	.tkinfo
        /*0018*/ 	.word	0x00000002
        /*0030*/ 	.string	""
        /*0030*/ 	.string	"ptxas"
        /*0030*/ 	.string	"Cuda compilation tools, release 13.0, V13.0.88"
        /*0030*/ 	.string	"Build cuda_13.0.r13.0/compiler.36424714_0"
        /*0030*/ 	.string	"-arch sm_100 -m 64 "



//--------------------- .note.nv.cuinfo           --------------------------
	.section	.note.nv.cuinfo,"",@"SHT_NOTE"
	.sectionflags	@"SHF_NOTE_NV_CUINFO"
        /*0018*/ 	.short	0x0002
        /*001a*/ 	.short	0x0064
        /*001c*/ 	.short	0x0082
	.zero		2


//--------------------- .nv.info                  --------------------------
	.section	.nv.info,"",@"SHT_CUDA_INFO"
	.align	4


	//----- nvinfo : EIATTR_REGCOUNT
	.align		4
        /*0000*/ 	.byte	0x04, 0x2f
        /*0002*/ 	.short	(.L_1 - .L_0)
	.align		4
.L_0:
        /*0004*/ 	.word	index@(_Z6MatAddPA600_iS0_S0_)
        /*0008*/ 	.word	0x0000000e


	//----- nvinfo : EIATTR_FRAME_SIZE
	.align		4
.L_1:
        /*000c*/ 	.byte	0x04, 0x11
        /*000e*/ 	.short	(.L_3 - .L_2)
	.align		4
.L_2:
        /*0010*/ 	.word	index@(_Z6MatAddPA600_iS0_S0_)
        /*0014*/ 	.word	0x00000000


	//----- nvinfo : EIATTR_MIN_STACK_SIZE
	.align		4
.L_3:
        /*0018*/ 	.byte	0x04, 0x12
        /*001a*/ 	.short	(.L_5 - .L_4)
	.align		4
.L_4:
        /*001c*/ 	.word	index@(_Z6MatAddPA600_iS0_S0_)
        /*0020*/ 	.word	0x00000000
.L_5:


//--------------------- .nv.compat                --------------------------
	.section	.nv.compat,"",@"SHT_CUDA_COMPAT_INFO"
	.align	4
        /*0000*/ 	.byte	0x02, 0x09, 0x00, 0x00, 0x02, 0x02, 0x01, 0x00, 0x02, 0x05, 0x05, 0x00, 0x03, 0x07, 0x01, 0x01
        /*0010*/ 	.byte	0x02, 0x03, 0x00, 0x00, 0x02, 0x06, 0x01, 0x00, 0x04, 0x0b, 0x08, 0x00, 0x09, 0x00, 0x00, 0x00
        /*0020*/ 	.byte	0x00, 0x00, 0x00, 0x00


//--------------------- .nv.info._Z6MatAddPA600_iS0_S0_ --------------------------
	.section	.nv.info._Z6MatAddPA600_iS0_S0_,"",@"SHT_CUDA_INFO"
	.sectionflags	@""
	.align	4


	//----- nvinfo : EIATTR_CUDA_API_VERSION
	.align		4
        /*0000*/ 	.byte	0x04, 0x37
        /*0002*/ 	.short	(.L_7 - .L_6)
.L_6:
        /*0004*/ 	.word	0x00000082


	//----- nvinfo : EIATTR_KPARAM_INFO
	.align		4
.L_7:
        /*0008*/ 	.byte	0x04, 0x17
        /*000a*/ 	.short	(.L_9 - .L_8)
.L_8:
        /*000c*/ 	.word	0x00000000
        /*0010*/ 	.short	0x0002
        /*0012*/ 	.short	0x0010
        /*0014*/ 	.byte	0x00, 0xf5, 0x21, 0x00


	//----- nvinfo : EIATTR_KPARAM_INFO
	.align		4
.L_9:
        /*0018*/ 	.byte	0x04, 0x17
        /*001a*/ 	.short	(.L_11 - .L_10)
.L_10:
        /*001c*/ 	.word	0x00000000
        /*0020*/ 	.short	0x0001
        /*0022*/ 	.short	0x0008
        /*0024*/ 	.byte	0x00, 0xf5, 0x21, 0x00


	//----- nvinfo : EIATTR_KPARAM_INFO
	.align		4
.L_11:
        /*0028*/ 	.byte	0x04, 0x17
        /*002a*/ 	.short	(.L_13 - .L_12)
.L_12:
        /*002c*/ 	.word	0x00000000
        /*0030*/ 	.short	0x0000
        /*0032*/ 	.short	0x0000
        /*0034*/ 	.byte	0x00, 0xf5, 0x21, 0x00


	//----- nvinfo : EIATTR_SPARSE_MMA_MASK
	.align		4
.L_13:
        /*0038*/ 	.byte	0x03, 0x50
        /*003a*/ 	.short	0x0000


	//----- nvinfo : EIATTR_MAXREG_COUNT
	.align		4
        /*003c*/ 	.byte	0x03, 0x1b
        /*003e*/ 	.short	0x00ff


	//----- nvinfo : EIATTR_MERCURY_ISA_VERSION
	.align		4
        /*0040*/ 	.byte	0x03, 0x5f
        /*0042*/ 	.short	0x0101


	//----- nvinfo : EIATTR_VRC_CTA_INIT_COUNT
	.align		4
        /*0044*/ 	.byte	0x02, 0x4a
	.zero		1
	.zero		1


	//----- nvinfo : EIATTR_EXIT_INSTR_OFFSETS
	.align		4
        /*0048*/ 	.byte	0x04, 0x1c
        /*004a*/ 	.short	(.L_15 - .L_14)


	//   ....[0]....
.L_14:
        /*004c*/ 	.word	0x00000110


	//----- nvinfo : EIATTR_CBANK_PARAM_SIZE
	.align		4
.L_15:
        /*0050*/ 	.byte	0x03, 0x19
        /*0052*/ 	.short	0x0018


	//----- nvinfo : EIATTR_PARAM_CBANK
	.align		4
        /*0054*/ 	.byte	0x04, 0x0a
        /*0056*/ 	.short	(.L_17 - .L_16)
	.align		4
.L_16:
        /*0058*/ 	.word	index@(.nv.constant0._Z6MatAddPA600_iS0_S0_)
        /*005c*/ 	.short	0x0380
        /*005e*/ 	.short	0x0018


	//----- nvinfo : EIATTR_SW_WAR
	.align		4
.L_17:
        /*0060*/ 	.byte	0x04, 0x36
        /*0062*/ 	.short	(.L_19 - .L_18)
.L_18:
        /*0064*/ 	.word	0x00000008
.L_19:


//--------------------- .nv.callgraph             --------------------------
	.section	.nv.callgraph,"",@"SHT_CUDA_CALLGRAPH"
	.align	4
	.sectionentsize	8
	.align		4
        /*0000*/ 	.word	0x00000000
	.align		4
        /*0004*/ 	.word	0xffffffff
	.align		4
        /*0008*/ 	.word	0x00000000
	.align		4
        /*000c*/ 	.word	0xfffffffe
	.align		4
        /*0010*/ 	.word	0x00000000
	.align		4
        /*0014*/ 	.word	0xfffffffd
	.align		4
        /*0018*/ 	.word	0x00000000
	.align		4
        /*001c*/ 	.word	0xfffffffc


//--------------------- .text._Z6MatAddPA600_iS0_S0_ --------------------------
	.section	.text._Z6MatAddPA600_iS0_S0_,"ax",@progbits
	.align	128
        .global         _Z6MatAddPA600_iS0_S0_
        .type           _Z6MatAddPA600_iS0_S0_,@function
        .size           _Z6MatAddPA600_iS0_S0_,(.L_x_1 - _Z6MatAddPA600_iS0_S0_)
        .other          _Z6MatAddPA600_iS0_S0_,@"STO_CUDA_ENTRY STV_DEFAULT"
_Z6MatAddPA600_iS0_S0_:
.text._Z6MatAddPA600_iS0_S0_:
[----:B------:R-:W-:Y:S01]  /*0000*/  LDC R1, c[0x0][0x37c] ;  /* 0x0000df00ff017b82 */ /* 0x000fe20000000800 */
[----:B------:R-:W0:Y:S07]  /*0010*/  S2R R9, SR_CTAID.X ;  /* 0x0000000000097919 */ /* 0x000e2e0000002500 */
[----:B------:R-:W0:Y:S01]  /*0020*/  LDC.64 R2, c[0x0][0x380] ;  /* 0x0000e000ff027b82 */ /* 0x000e220000000a00 */
[----:B------:R-:W1:Y:S01]  /*0030*/  LDCU.64 UR4, c[0x0][0x358] ;  /* 0x00006b00ff0477ac */ /* 0x000e620008000a00 */
[----:B------:R-:W2:Y:S06]  /*0040*/  S2R R11, SR_CTAID.Y ;  /* 0x00000000000b7919 */ /* 0x000eac0000002600 */
[----:B------:R-:W3:Y:S08]  /*0050*/  LDC.64 R4, c[0x0][0x388] ;  /* 0x0000e200ff047b82 */ /* 0x000ef00000000a00 */
[----:B------:R-:W4:Y:S01]  /*0060*/  LDC.64 R6, c[0x0][0x390] ;  /* 0x0000e400ff067b82 */ /* 0x000f220000000a00 */
[----:B0-----:R-:W-:-:S04]  /*0070*/  IMAD.WIDE.U32 R2, R9, 0x960, R2 ;  /* 0x0000096009027825 */ /* 0x001fc800078e0002 */
[----:B---3--:R-:W-:-:S04]  /*0080*/  IMAD.WIDE.U32 R4, R9, 0x960, R4 ;  /* 0x0000096009047825 */ /* 0x008fc800078e0004 */
[----:B--2---:R-:W-:-:S04]  /*0090*/  IMAD.WIDE.U32 R2, R11, 0x4, R2 ;  /* 0x000000040b027825 */ /* 0x004fc800078e0002 */
[----:B------:R-:W-:Y:S02]  /*00a0*/  IMAD.WIDE.U32 R4, R11, 0x4, R4 ;  /* 0x000000040b047825 */ /* 0x000fe400078e0004 */
[----:B-1----:R-:W2:Y:S04]  /*00b0*/  LDG.E R2, desc[UR4][R2.64] ;  /* 0x0000000402027981 */ /* 0x002ea8000c1e1900 */
[----:B------:R-:W2:Y:S01]  /*00c0*/  LDG.E R5, desc[UR4][R4.64] ;  /* 0x0000000404057981 */ /* 0x000ea2000c1e1900 */
[----:B----4-:R-:W-:-:S04]  /*00d0*/  IMAD.WIDE.U32 R6, R9, 0x960, R6 ;  /* 0x0000096009067825 */ /* 0x010fc800078e0006 */
[----:B------:R-:W-:Y:S01]  /*00e0*/  IMAD.WIDE.U32 R6, R11, 0x4, R6 ;  /* 0x000000040b067825 */ /* 0x000fe200078e0006 */
[----:B--2---:R-:W-:-:S05]  /*00f0*/  IADD3 R9, PT, PT, R2, R5, RZ ;  /* 0x0000000502097210 */ /* 0x004fca0007ffe0ff */
[----:B------:R-:W-:Y:S01]  /*0100*/  STG.E desc[UR4][R6.64], R9 ;  /* 0x0000000906007986 */ /* 0x000fe2000c101904 */
[----:B------:R-:W-:Y:S05]  /*0110*/  EXIT ;  /* 0x000000000000794d */ /* 0x000fea0003800000 */
.L_x_0:
[----:B------:R-:W-:-:S00]  /*0120*/  BRA `(.L_x_0) ;  /* 0xfffffffc00fc7947 */ /* 0x000fc0000383ffff */
[----:B------:R-:W-:-:S00]  /*0130*/  NOP ;  /* 0x0000000000007918 */ /* 0x000fc00000000000 */
        /* <DEDUP_REMOVED lines=12> */
.L_x_1:


//--------------------- .nv.shared.reserved.0     --------------------------
	.section	.nv.shared.reserved.0,"aw",@nobits
	.weak		__nv_reservedSMEM_offset_0_alias
	.size		__nv_reservedSMEM_offset_0_alias, 0, 64
	.other		__nv_reservedSMEM_offset_0_alias,@"STO_CUDA_RESERVED_SHARED STV_DEFAULT"
__nv_reservedSMEM_offset_0_alias:
	.zero		0
	.zero		64


//--------------------- .nv.constant0._Z6MatAddPA600_iS0_S0_ --------------------------
	.section	.nv.constant0._Z6MatAddPA600_iS0_S0_,"a",@progbits
	.sectionflags	@""
	.align	4
.nv.constant0._Z6MatAddPA600_iS0_S0_:
	.zero		920


//--------------------- SYMBOLS --------------------------

	.type		.nv.reservedSmem.offset0,@object
	.size		.nv.reservedSmem.offset0,0x4
